//
// Generated by NVIDIA NVVM Compiler
//
// Compiler Build ID: CL-36424714
// Cuda compilation tools, release 13.0, V13.0.88
// Based on NVVM 20.0.0
//

.version 9.0
.target sm_100
.address_size 64

	// .globl	_Z11jacobi_stepiiPKfPfS1_i
// _ZZ11jacobi_stepiiPKfPfS1_iE4smax has been demoted

.visible .entry _Z11jacobi_stepiiPKfPfS1_i(
	.param .u32 _Z11jacobi_stepiiPKfPfS1_i_param_0,
	.param .u32 _Z11jacobi_stepiiPKfPfS1_i_param_1,
	.param .u64 .ptr .align 1 _Z11jacobi_stepiiPKfPfS1_i_param_2,
	.param .u64 .ptr .align 1 _Z11jacobi_stepiiPKfPfS1_i_param_3,
	.param .u64 .ptr .align 1 _Z11jacobi_stepiiPKfPfS1_i_param_4,
	.param .u32 _Z11jacobi_stepiiPKfPfS1_i_param_5
)
{
	.reg .pred 	%p<13>;
	.reg .b32 	%r<29>;
	.reg .b32 	%f<18>;
	.reg .b64 	%rd<20>;
	// demoted variable
	.shared .align 4 .f32 _ZZ11jacobi_stepiiPKfPfS1_iE4smax;
	ld.param.u32 	%r14, [_Z11jacobi_stepiiPKfPfS1_i_param_0];
	ld.param.u32 	%r15, [_Z11jacobi_stepiiPKfPfS1_i_param_1];
	ld.param.u64 	%rd2, [_Z11jacobi_stepiiPKfPfS1_i_param_2];
	ld.param.u64 	%rd3, [_Z11jacobi_stepiiPKfPfS1_i_param_3];
	ld.param.u64 	%rd4, [_Z11jacobi_stepiiPKfPfS1_i_param_4];
	ld.param.u32 	%r16, [_Z11jacobi_stepiiPKfPfS1_i_param_5];
	cvta.to.global.u64 	%rd1, %rd4;
	mov.u32 	%r1, %tid.x;
	mov.u32 	%r2, %tid.y;
	or.b32  	%r3, %r1, %r2;
	setp.ne.s32 	%p1, %r3, 0;
	@%p1 bra 	$L__BB0_2;
	mov.b32 	%r17, 0;
	st.shared.u32 	[_ZZ11jacobi_stepiiPKfPfS1_iE4smax], %r17;
$L__BB0_2:
	bar.sync 	0;
	mov.u32 	%r18, %ctaid.x;
	mov.u32 	%r19, %ntid.x;
	mad.lo.s32 	%r20, %r18, %r19, %r1;
	add.s32 	%r4, %r20, 1;
	mov.u32 	%r21, %ctaid.y;
	mov.u32 	%r22, %ntid.y;
	mad.lo.s32 	%r23, %r21, %r22, %r2;
	setp.gt.s32 	%p2, %r4, %r14;
	setp.ge.s32 	%p3, %r23, %r15;
	or.pred  	%p4, %p2, %p3;
	@%p4 bra 	$L__BB0_11;
	add.s32 	%r24, %r14, 2;
	mad.lo.s32 	%r25, %r24, %r23, %r24;
	add.s32 	%r26, %r25, %r4;
	cvt.s64.s32 	%rd10, %r26;
	mul.wide.s32 	%rd11, %r26, 4;
	add.s64 	%rd5, %rd2, %rd11;
	// begin inline asm
	ld.global.nc.f32 %f5, [%rd5];
	// end inline asm
	add.s64 	%rd6, %rd5, 4;
	// begin inline asm
	ld.global.nc.f32 %f6, [%rd6];
	// end inline asm
	add.s64 	%rd7, %rd5, -4;
	// begin inline asm
	ld.global.nc.f32 %f7, [%rd7];
	// end inline asm
	cvt.s64.s32 	%rd12, %r14;
	mul.wide.s32 	%rd13, %r14, 4;
	add.s64 	%rd14, %rd5, %rd13;
	add.s64 	%rd8, %rd14, 8;
	// begin inline asm
	ld.global.nc.f32 %f8, [%rd8];
	// end inline asm
	sub.s64 	%rd15, %rd10, %rd12;
	shl.b64 	%rd16, %rd15, 2;
	add.s64 	%rd17, %rd2, %rd16;
	add.s64 	%rd9, %rd17, -8;
	// begin inline asm
	ld.global.nc.f32 %f9, [%rd9];
	// end inline asm
	add.f32 	%f10, %f6, %f7;
	add.f32 	%f11, %f10, %f8;
	add.f32 	%f12, %f11, %f9;
	mul.f32 	%f2, %f12, 0f3E800000;
	cvta.to.global.u64 	%rd18, %rd3;
	add.s64 	%rd19, %rd18, %rd11;
	st.global.f32 	[%rd19], %f2;
	setp.eq.s32 	%p5, %r16, 0;
	@%p5 bra 	$L__BB0_7;
	sub.f32 	%f13, %f2, %f5;
	abs.f32 	%f3, %f13;
	ld.shared.u32 	%r27, [_ZZ11jacobi_stepiiPKfPfS1_iE4smax];
	mov.b32 	%f14, %r27;
	setp.leu.f32 	%p6, %f3, %f14;
	@%p6 bra 	$L__BB0_7;
	mov.b32 	%r7, %f3;
$L__BB0_6:
	atom.relaxed.shared.cas.b32 	%r27, [_ZZ11jacobi_stepiiPKfPfS1_iE4smax], %r27, %r7;
	mov.b32 	%f15, %r27;
	setp.gt.f32 	%p7, %f3, %f15;
	@%p7 bra 	$L__BB0_6;
$L__BB0_7:
	setp.ne.s32 	%p8, %r3, 0;
	bar.sync 	0;
	setp.eq.s32 	%p9, %r16, 0;
	or.pred  	%p10, %p8, %p9;
	@%p10 bra 	$L__BB0_11;
	ld.shared.f32 	%f4, [_ZZ11jacobi_stepiiPKfPfS1_iE4smax];
	ld.global.u32 	%r28, [%rd1];
	mov.b32 	%f16, %r28;
	setp.leu.f32 	%p11, %f4, %f16;
	@%p11 bra 	$L__BB0_11;
	mov.b32 	%r11, %f4;
$L__BB0_10:
	atom.relaxed.global.cas.b32 	%r28, [%rd1], %r28, %r11;
	mov.b32 	%f17, %r28;
	setp.gt.f32 	%p12, %f4, %f17;
	@%p12 bra 	$L__BB0_10;
$L__BB0_11:
	ret;

}


// ===== COMPILED SASS (sm_100) =====

	.target	sm_100

	.elftype	@"ET_EXEC"


//--------------------- .note.nv.tkinfo           --------------------------
	.section	.note.nv.tkinfo,"",@"SHT_NOTE"
	.sectionflags	@"SHF_NOTE_NV_TKINFO"
	.tkinfo
        /*0018*/ 	.word	0x00000002
        /*0030*/ 	.string	""
        /*0030*/ 	.string	"ptxas"
        /*0030*/ 	.string	"Cuda compilation tools, release 13.0, V13.0.88"
        /*0030*/ 	.string	"Build cuda_13.0.r13.0/compiler.36424714_0"
        /*0030*/ 	.string	"-arch sm_100 -m 64 "



//--------------------- .note.nv.cuinfo           --------------------------
	.section	.note.nv.cuinfo,"",@"SHT_NOTE"
	.sectionflags	@"SHF_NOTE_NV_CUINFO"
        /*0018*/ 	.short	0x0002
        /*001a*/ 	.short	0x0064
        /*001c*/ 	.short	0x0082
	.zero		2


//--------------------- .nv.info                  --------------------------
	.section	.nv.info,"",@"SHT_CUDA_INFO"
	.align	4


	//----- nvinfo : EIATTR_REGCOUNT
	.align		4
        /*0000*/ 	.byte	0x04, 0x2f
        /*0002*/ 	.short	(.L_1 - .L_0)
	.align		4
.L_0:
        /*0004*/ 	.word	index@(_Z11jacobi_stepiiPKfPfS1_i)
        /*0008*/ 	.word	0x00000010


	//----- nvinfo : EIATTR_FRAME_SIZE
	.align		4
.L_1:
        /*000c*/ 	.byte	0x04, 0x11
        /*000e*/ 	.short	(.L_3 - .L_2)
	.align		4
.L_2:
        /*0010*/ 	.word	index@(_Z11jacobi_stepiiPKfPfS1_i)
        /*0014*/ 	.word	0x00000000


	//----- nvinfo : EIATTR_MIN_STACK_SIZE
	.align		4
.L_3:
        /*0018*/ 	.byte	0x04, 0x12
        /*001a*/ 	.short	(.L_5 - .L_4)
	.align		4
.L_4:
        /*001c*/ 	.word	index@(_Z11jacobi_stepiiPKfPfS1_i)
        /*0020*/ 	.word	0x00000000
.L_5:


//--------------------- .nv.compat                --------------------------
	.section	.nv.compat,"",@"SHT_CUDA_COMPAT_INFO"
	.align	4
        /*0000*/ 	.byte	0x02, 0x09, 0x00, 0x00, 0x02, 0x02, 0x01, 0x00, 0x02, 0x05, 0x05, 0x00, 0x03, 0x07, 0x01, 0x01
        /*0010*/ 	.byte	0x02, 0x03, 0x00, 0x00, 0x02, 0x06, 0x01, 0x00, 0x04, 0x0b, 0x08, 0x00, 0x09, 0x00, 0x00, 0x00
        /*0020*/ 	.byte	0x00, 0x00, 0x00, 0x00


//--------------------- .nv.info._Z11jacobi_stepiiPKfPfS1_i --------------------------
	.section	.nv.info._Z11jacobi_stepiiPKfPfS1_i,"",@"SHT_CUDA_INFO"
	.sectionflags	@""
	.align	4


	//----- nvinfo : EIATTR_CUDA_API_VERSION
	.align		4
        /*0000*/ 	.byte	0x04, 0x37
        /*0002*/ 	.short	(.L_7 - .L_6)
.L_6:
        /*0004*/ 	.word	0x00000082


	//----- nvinfo : EIATTR_KPARAM_INFO
	.align		4
.L_7:
        /*0008*/ 	.byte	0x04, 0x17
        /*000a*/ 	.short	(.L_9 - .L_8)
.L_8:
        /*000c*/ 	.word	0x00000000
        /*0010*/ 	.short	0x0005
        /*0012*/ 	.short	0x0020
        /*0014*/ 	.byte	0x00, 0xf0, 0x11, 0x00


	//----- nvinfo : EIATTR_KPARAM_INFO
	.align		4
.L_9:
        /*0018*/ 	.byte	0x04, 0x17
        /*001a*/ 	.short	(.L_11 - .L_10)
.L_10:
        /*001c*/ 	.word	0x00000000
        /*0020*/ 	.short	0x0004
        /*0022*/ 	.short	0x0018
        /*0024*/ 	.byte	0x00, 0xf5, 0x21, 0x00


	//----- nvinfo : EIATTR_KPARAM_INFO
	.align		4
.L_11:
        /*0028*/ 	.byte	0x04, 0x17
        /*002a*/ 	.short	(.L_13 - .L_12)
.L_12:
        /*002c*/ 	.word	0x00000000
        /*0030*/ 	.short	0x0003
        /*0032*/ 	.short	0x0010
        /*0034*/ 	.byte	0x00, 0xf5, 0x21, 0x00


	//----- nvinfo : EIATTR_KPARAM_INFO
	.align		4
.L_13:
        /*0038*/ 	.byte	0x04, 0x17
        /*003a*/ 	.short	(.L_15 - .L_14)
.L_14:
        /*003c*/ 	.word	0x00000000
        /*0040*/ 	.short	0x0002
        /*0042*/ 	.short	0x0008
        /*0044*/ 	.byte	0x00, 0xf5, 0x21, 0x00


	//----- nvinfo : EIATTR_KPARAM_INFO
	.align		4
.L_15:
        /*0048*/ 	.byte	0x04, 0x17
        /*004a*/ 	.short	(.L_17 - .L_16)
.L_16:
        /*004c*/ 	.word	0x00000000
        /*0050*/ 	.short	0x0001
        /*0052*/ 	.short	0x0004
        /*0054*/ 	.byte	0x00, 0xf0, 0x11, 0x00


	//----- nvinfo : EIATTR_KPARAM_INFO
	.align		4
.L_17:
        /*0058*/ 	.byte	0x04, 0x17
        /*005a*/ 	.short	(.L_19 - .L_18)
.L_18:
        /*005c*/ 	.word	0x00000000
        /*0060*/ 	.short	0x0000
        /*0062*/ 	.short	0x0000
        /*0064*/ 	.byte	0x00, 0xf0, 0x11, 0x00


	//----- nvinfo : EIATTR_SPARSE_MMA_MASK
	.align		4
.L_19:
        /*0068*/ 	.byte	0x03, 0x50
        /*006a*/ 	.short	0x0000


	//----- nvinfo : EIATTR_MAXREG_COUNT
	.align		4
        /*006c*/ 	.byte	0x03, 0x1b
        /*006e*/ 	.short	0x00ff


	//----- nvinfo : EIATTR_NUM_BARRIERS
	.align		4
        /*0070*/ 	.byte	0x02, 0x4c
        /*0072*/ 	.byte	0x01
	.zero		1


	//----- nvinfo : EIATTR_MERCURY_ISA_VERSION
	.align		4
        /*0074*/ 	.byte	0x03, 0x5f
        /*0076*/ 	.short	0x0101


	//----- nvinfo : EIATTR_VRC_CTA_INIT_COUNT
	.align		4
        /*0078*/ 	.byte	0x02, 0x4a
	.zero		1
	.zero		1


	//----- nvinfo : EIATTR_EXIT_INSTR_OFFSETS
	.align		4
        /*007c*/ 	.byte	0x04, 0x1c
        /*007e*/ 	.short	(.L_21 - .L_20)


	//   ....[0]....
.L_20:
        /*0080*/ 	.word	0x00000130


	//   ....[1]....
        /*0084*/ 	.word	0x00000410


	//   ....[2]....
        /*0088*/ 	.word	0x00000490


	//   ....[3]....
        /*008c*/ 	.word	0x000004f0


	//----- nvinfo : EIATTR_CRS_STACK_SIZE
	.align		4
.L_21:
        /*0090*/ 	.byte	0x04, 0x1e
        /*0092*/ 	.short	(.L_23 - .L_22)
.L_22:
        /*0094*/ 	.word	0x00000000


	//----- nvinfo : EIATTR_CBANK_PARAM_SIZE
	.align		4
.L_23:
        /*0098*/ 	.byte	0x03, 0x19
        /*009a*/ 	.short	0x0024


	//----- nvinfo : EIATTR_PARAM_CBANK
	.align		4
        /*009c*/ 	.byte	0x04, 0x0a
        /*009e*/ 	.short	(.L_25 - .L_24)
	.align		4
.L_24:
        /*00a0*/ 	.word	index@(.nv.constant0._Z11jacobi_stepiiPKfPfS1_i)
        /*00a4*/ 	.short	0x0380
        /*00a6*/ 	.short	0x0024


	//----- nvinfo : EIATTR_SW_WAR
	.align		4
.L_25:
        /*00a8*/ 	.byte	0x04, 0x36
        /*00aa*/ 	.short	(.L_27 - .L_26)
.L_26:
        /*00ac*/ 	.word	0x00000008
.L_27:


//--------------------- .nv.callgraph             --------------------------
	.section	.nv.callgraph,"",@"SHT_CUDA_CALLGRAPH"
	.align	4
	.sectionentsize	8
	.align		4
        /*0000*/ 	.word	0x00000000
	.align		4
        /*0004*/ 	.word	0xffffffff
	.align		4
        /*0008*/ 	.word	0x00000000
	.align		4
        /*000c*/ 	.word	0xfffffffe
	.align		4
        /*0010*/ 	.word	0x00000000
	.align		4
        /*0014*/ 	.word	0xfffffffd
	.align		4
        /*0018*/ 	.word	0x00000000
	.align		4
        /*001c*/ 	.word	0xfffffffc


//--------------------- .text._Z11jacobi_stepiiPKfPfS1_i --------------------------
	.section	.text._Z11jacobi_stepiiPKfPfS1_i,"ax",@progbits
	.align	128
        .global         _Z11jacobi_stepiiPKfPfS1_i
        .type           _Z11jacobi_stepiiPKfPfS1_i,@function
        .size           _Z11jacobi_stepiiPKfPfS1_i,(.L_x_4 - _Z11jacobi_stepiiPKfPfS1_i)
        .other          _Z11jacobi_stepiiPKfPfS1_i,@"STO_CUDA_ENTRY STV_DEFAULT"
_Z11jacobi_stepiiPKfPfS1_i:
.text._Z11jacobi_stepiiPKfPfS1_i:
[----:B------:R-:W-:Y:S01]  /*0000*/  LDC R1, c[0x0][0x37c] ;  /* 0x0000df00ff017b82 */ /* 0x000fe20000000800 */
[----:B------:R-:W0:Y:S07]  /*0010*/  S2R R0, SR_TID.X ;  /* 0x0000000000007919 */ /* 0x000e2e0000002100 */
[----:B------:R-:W1:Y:S01]  /*0020*/  S2UR UR4, SR_CTAID.X ;  /* 0x00000000000479c3 */ /* 0x000e620000002500 */
[----:B------:R-:W0:Y:S07]  /*0030*/  S2R R7, SR_TID.Y ;  /* 0x0000000000077919 */ /* 0x000e2e0000002200 */
[----:B------:R-:W1:Y:S08]  /*0040*/  LDC R9, c[0x0][0x360] ;  /* 0x0000d800ff097b82 */ /* 0x000e700000000800 */
[----:B------:R-:W2:Y:S08]  /*0050*/  S2UR UR5, SR_CTAID.Y ;  /* 0x00000000000579c3 */ /* 0x000eb00000002600 */
[----:B------:R-:W2:Y:S08]  /*0060*/  LDC R6, c[0x0][0x364] ;  /* 0x0000d900ff067b82 */ /* 0x000eb00000000800 */
[----:B------:R-:W3:Y:S01]  /*0070*/  LDC.64 R4, c[0x0][0x380] ;  /* 0x0000e000ff047b82 */ /* 0x000ee20000000a00 */
[----:B0-----:R-:W-:Y:S01]  /*0080*/  LOP3.LUT P1, R10, R0, RZ, R7, 0xfa, !PT ;  /* 0x000000ff000a7212 */ /* 0x001fe2000782fa07 */
[----:B-1----:R-:W-:-:S12]  /*0090*/  IMAD R0, R9, UR4, R0 ;  /* 0x0000000409007c24 */ /* 0x002fd8000f8e0200 */
[----:B------:R-:W0:Y:S01]  /*00a0*/  @!P1 S2R R3, SR_CgaCtaId ;  /* 0x0000000000039919 */ /* 0x000e220000008800 */
[----:B--2---:R-:W-:Y:S02]  /*00b0*/  IMAD R6, R6, UR5, R7 ;  /* 0x0000000506067c24 */ /* 0x004fe4000f8e0207 */
[----:B------:R-:W-:Y:S01]  /*00c0*/  VIADD R7, R0, 0x1 ;  /* 0x0000000100077836 */ /* 0x000fe20000000000 */
[----:B------:R-:W-:Y:S02]  /*00d0*/  @!P1 MOV R0, 0x400 ;  /* 0x0000040000009802 */ /* 0x000fe40000000f00 */
[----:B---3--:R-:W-:-:S04]  /*00e0*/  ISETP.GE.AND P0, PT, R6, R5, PT ;  /* 0x000000050600720c */ /* 0x008fc80003f06270 */
[----:B------:R-:W-:Y:S02]  /*00f0*/  ISETP.GT.OR P0, PT, R7, R4, P0 ;  /* 0x000000040700720c */ /* 0x000fe40000704670 */
[----:B0-----:R-:W-:-:S05]  /*0100*/  @!P1 LEA R0, R3, R0, 0x18 ;  /* 0x0000000003009211 */ /* 0x001fca00078ec0ff */
[----:B------:R0:W-:Y:S01]  /*0110*/  @!P1 STS [R0], RZ ;  /* 0x000000ff00009388 */ /* 0x0001e20000000800 */
[----:B------:R-:W-:Y:S06]  /*0120*/  BAR.SYNC.DEFER_BLOCKING 0x0 ;  /* 0x0000000000007b1d */ /* 0x000fec0000010000 */
[----:B------:R-:W-:Y:S05]  /*0130*/  @P0 EXIT ;  /* 0x000000000000094d */ /* 0x000fea0003800000 */
[----:B------:R-:W1:Y:S01]  /*0140*/  LDC.64 R2, c[0x0][0x388] ;  /* 0x0000e200ff027b82 */ /* 0x000e620000000a00 */
[----:B------:R-:W-:Y:S01]  /*0150*/  VIADD R5, R4, 0x2 ;  /* 0x0000000204057836 */ /* 0x000fe20000000000 */
[----:B------:R-:W2:Y:S01]  /*0160*/  LDCU.64 UR4, c[0x0][0x388] ;  /* 0x00007100ff0477ac */ /* 0x000ea20008000a00 */
[----:B0-----:R-:W-:Y:S02]  /*0170*/  SHF.R.S32.HI R0, RZ, 0x1f, R4 ;  /* 0x0000001fff007819 */ /* 0x001fe40000011404 */
[----:B------:R-:W-:Y:S01]  /*0180*/  IMAD R6, R6, R5, R5 ;  /* 0x0000000506067224 */ /* 0x000fe200078e0205 */
[----:B------:R-:W0:Y:S03]  /*0190*/  LDCU.64 UR8, c[0x0][0x358] ;  /* 0x00006b00ff0877ac */ /* 0x000e260008000a00 */
[----:B------:R-:W-:-:S05]  /*01a0*/  IMAD.IADD R11, R7, 0x1, R6 ;  /* 0x00000001070b7824 */ /* 0x000fca00078e0206 */
[----:B------:R-:W-:-:S04]  /*01b0*/  IADD3 R6, P0, PT, R11, -R4, RZ ;  /* 0x800000040b067210 */ /* 0x000fc80007f1e0ff */
[C---:B------:R-:W-:Y:S02]  /*01c0*/  LEA.HI.X.SX32 R7, R11.reuse, ~R0, 0x1, P0 ;  /* 0x800000000b077211 */ /* 0x040fe400000f0eff */
[C---:B--2---:R-:W-:Y:S01]  /*01d0*/  LEA R8, P0, R6.reuse, UR4, 0x2 ;  /* 0x0000000406087c11 */ /* 0x044fe2000f8010ff */
[----:B------:R-:W2:Y:S01]  /*01e0*/  LDCU UR4, c[0x0][0x3a0] ;  /* 0x00007400ff0477ac */ /* 0x000ea20008000800 */
[----:B-1----:R-:W-:Y:S02]  /*01f0*/  IMAD.WIDE R2, R11, 0x4, R2 ;  /* 0x000000040b027825 */ /* 0x002fe400078e0202 */
[----:B------:R-:W-:Y:S02]  /*0200*/  LEA.HI.X R9, R6, UR5, R7, 0x2, P0 ;  /* 0x0000000506097c11 */ /* 0x000fe400080f1407 */
[----:B------:R-:W1:Y:S01]  /*0210*/  LDC.64 R6, c[0x0][0x390] ;  /* 0x0000e400ff067b82 */ /* 0x000e620000000a00 */
[----:B0-----:R-:W3:Y:S01]  /*0220*/  LDG.E.CONSTANT R0, desc[UR8][R2.64+0x4] ;  /* 0x0000040802007981 */ /* 0x001ee2000c1e9900 */
[----:B------:R-:W-:-:S03]  /*0230*/  IMAD.WIDE R4, R4, 0x4, R2 ;  /* 0x0000000404047825 */ /* 0x000fc600078e0202 */
[----:B------:R-:W3:Y:S04]  /*0240*/  LDG.E.CONSTANT R13, desc[UR8][R2.64+-0x4] ;  /* 0xfffffc08020d7981 */ /* 0x000ee8000c1e9900 */
[----:B------:R-:W4:Y:S04]  /*0250*/  LDG.E.CONSTANT R4, desc[UR8][R4.64+0x8] ;  /* 0x0000080804047981 */ /* 0x000f28000c1e9900 */
[----:B------:R-:W5:Y:S01]  /*0260*/  LDG.E.CONSTANT R8, desc[UR8][R8.64+-0x8] ;  /* 0xfffff80808087981 */ /* 0x000f62000c1e9900 */
[----:B-1----:R-:W-:Y:S01]  /*0270*/  IMAD.WIDE R6, R11, 0x4, R6 ;  /* 0x000000040b067825 */ /* 0x002fe200078e0206 */
[----:B--2---:R-:W-:-:S03]  /*0280*/  ISETP.NE.AND P0, PT, RZ, UR4, PT ;  /* 0x00000004ff007c0c */ /* 0x004fc6000bf05270 */
[----:B---3--:R-:W-:-:S04]  /*0290*/  FADD R13, R0, R13 ;  /* 0x0000000d000d7221 */ /* 0x008fc80000000000 */
[----:B----4-:R-:W-:-:S04]  /*02a0*/  FADD R13, R4, R13 ;  /* 0x0000000d040d7221 */ /* 0x010fc80000000000 */
[----:B-----5:R-:W-:-:S04]  /*02b0*/  FADD R13, R8, R13 ;  /* 0x0000000d080d7221 */ /* 0x020fc80000000000 */
[----:B------:R-:W-:-:S05]  /*02c0*/  FMUL R13, R13, 0.25 ;  /* 0x3e8000000d0d7820 */ /* 0x000fca0000400000 */
[----:B------:R0:W-:Y:S01]  /*02d0*/  STG.E desc[UR8][R6.64], R13 ;  /* 0x0000000d06007986 */ /* 0x0001e2000c101908 */
[----:B------:R-:W-:Y:S05]  /*02e0*/  @!P0 BRA `(.L_x_0) ;  /* 0x00000000003c8947 */ /* 0x000fea0003800000 */
[----:B------:R-:W0:Y:S01]  /*02f0*/  LDG.E.CONSTANT R2, desc[UR8][R2.64] ;  /* 0x0000000802027981 */ /* 0x000e22000c1e9900 */
[----:B------:R-:W1:Y:S01]  /*0300*/  S2UR UR5, SR_CgaCtaId ;  /* 0x00000000000579c3 */ /* 0x000e620000008800 */
[----:B------:R-:W-:Y:S02]  /*0310*/  UMOV UR4, 0x400 ;  /* 0x0000040000047882 */ /* 0x000fe40000000000 */
[----:B-1----:R-:W-:-:S09]  /*0320*/  ULEA UR4, UR5, UR4, 0x18 ;  /* 0x0000000405047291 */ /* 0x002fd2000f8ec0ff */
[----:B------:R-:W1:Y:S01]  /*0330*/  LDS R0, [UR4] ;  /* 0x00000004ff007984 */ /* 0x000e620008000800 */
[----:B0-----:R-:W-:-:S05]  /*0340*/  FADD R13, -R2, R13 ;  /* 0x0000000d020d7221 */ /* 0x001fca0000000100 */
[----:B-1----:R-:W-:-:S13]  /*0350*/  FSETP.GT.AND P1, PT, |R13|, R0, PT ;  /* 0x000000000d00720b */ /* 0x002fda0003f24200 */
[----:B------:R-:W-:Y:S05]  /*0360*/  @!P1 BRA `(.L_x_0) ;  /* 0x00000000001c9947 */ /* 0x000fea0003800000 */
[----:B------:R-:W-:Y:S01]  /*0370*/  MOV R2, R0 ;  /* 0x0000000000027202 */ /* 0x000fe20000000f00 */
[----:B------:R-:W-:-:S07]  /*0380*/  FADD R3, |R13|, -RZ ;  /* 0x800000ff0d037221 */ /* 0x000fce0000000200 */
.L_x_1:
[----:B------:R-:W-:Y:S01]  /*0390*/  IMAD.U32 R0, RZ, RZ, UR4 ;  /* 0x00000004ff007e24 */ /* 0x000fe2000f8e00ff */
[----:B------:R-:W-:Y:S05]  /*03a0*/  YIELD ;  /* 0x0000000000007946 */ /* 0x000fea0003800000 */
[----:B------:R-:W0:Y:S02]  /*03b0*/  ATOMS.CAS R2, [R0], R2, R3 ;  /* 0x000000020002738d */ /* 0x000e240000000003 */
[----:B0-----:R-:W-:-:S13]  /*03c0*/  FSETP.GT.AND P1, PT, |R13|, R2, PT ;  /* 0x000000020d00720b */ /* 0x001fda0003f24200 */
[----:B------:R-:W-:Y:S05]  /*03d0*/  @P1 BRA `(.L_x_1) ;  /* 0xfffffffc00ec1947 */ /* 0x000fea000383ffff */
.L_x_0:
[----:B------:R-:W-:Y:S05]  /*03e0*/  WARPSYNC.ALL ;  /* 0x0000000000007948 */ /* 0x000fea0003800000 */
[----:B------:R-:W-:Y:S01]  /*03f0*/  BAR.SYNC.DEFER_BLOCKING 0x0 ;  /* 0x0000000000007b1d */ /* 0x000fe20000010000 */
[----:B------:R-:W-:-:S13]  /*0400*/  ISETP.NE.OR P0, PT, R10, RZ, !P0 ;  /* 0x000000ff0a00720c */ /* 0x000fda0004705670 */
[----:B------:R-:W-:Y:S05]  /*0410*/  @P0 EXIT ;  /* 0x000000000000094d */ /* 0x000fea0003800000 */
[----:B------:R-:W1:Y:S02]  /*0420*/  LDC.64 R2, c[0x0][0x398] ;  /* 0x0000e600ff027b82 */ /* 0x000e640000000a00 */
[----:B-1----:R-:W2:Y:S06]  /*0430*/  LDG.E R0, desc[UR8][R2.64] ;  /* 0x0000000802007981 */ /* 0x002eac000c1e1900 */
[----:B------:R-:W1:Y:S01]  /*0440*/  S2UR UR6, SR_CgaCtaId ;  /* 0x00000000000679c3 */ /* 0x000e620000008800 */
[----:B------:R-:W-:Y:S02]  /*0450*/  UMOV UR5, 0x400 ;  /* 0x0000040000057882 */ /* 0x000fe40000000000 */
[----:B-1----:R-:W-:-:S09]  /*0460*/  ULEA UR5, UR6, UR5, 0x18 ;  /* 0x0000000506057291 */ /* 0x002fd2000f8ec0ff */
[----:B------:R-:W2:Y:S02]  /*0470*/  LDS R5, [UR5] ;  /* 0x00000005ff057984 */ /* 0x000ea40008000800 */
[----:B--2---:R-:W-:-:S13]  /*0480*/  FSETP.GT.AND P0, PT, R5, R0, PT ;  /* 0x000000000500720b */ /* 0x004fda0003f04000 */
[----:B------:R-:W-:Y:S05]  /*0490*/  @!P0 EXIT ;  /* 0x000000000000894d */ /* 0x000fea0003800000 */
[----:B------:R-:W-:-:S07]  /*04a0*/  MOV R4, R0 ;  /* 0x0000000000047202 */ /* 0x000fce0000000f00 */
.L_x_2:
[----:B------:R-:W-:Y:S05]  /*04b0*/  YIELD ;  /* 0x0000000000007946 */ /* 0x000fea0003800000 */
[----:B------:R-:W2:Y:S02]  /*04c0*/  ATOMG.E.CAS.STRONG.GPU PT, R4, [R2], R4, R5 ;  /* 0x00000004020473a9 */ /* 0x000ea400001ee105 */
[----:B--2---:R-:W-:-:S13]  /*04d0*/  FSETP.GT.AND P0, PT, R5, R4, PT ;  /* 0x000000040500720b */ /* 0x004fda0003f04000 */
[----:B------:R-:W-:Y:S05]  /*04e0*/  @P0 BRA `(.L_x_2) ;  /* 0xfffffffc00f00947 */ /* 0x000fea000383ffff */
[----:B------:R-:W-:Y:S05]  /*04f0*/  EXIT ;  /* 0x000000000000794d */ /* 0x000fea0003800000 */
.L_x_3:
[----:B------:R-:W-:-:S00]  /*0500*/  BRA `(.L_x_3) ;  /* 0xfffffffc00fc7947 */ /* 0x000fc0000383ffff */
[----:B------:R-:W-:-:S00]  /*0510*/  NOP ;  /* 0x0000000000007918 */ /* 0x000fc00000000000 */
        /* <DEDUP_REMOVED lines=14> */
.L_x_4:


//--------------------- .nv.shared._Z11jacobi_stepiiPKfPfS1_i --------------------------
	.section	.nv.shared._Z11jacobi_stepiiPKfPfS1_i,"aw",@nobits
	.sectionflags	@""
	.align	4
.nv.shared._Z11jacobi_stepiiPKfPfS1_i:
	.zero		1028


//--------------------- .nv.shared.reserved.0     --------------------------
	.section	.nv.shared.reserved.0,"aw",@nobits
	.weak		__nv_reservedSMEM_offset_0_alias
	.size		__nv_reservedSMEM_offset_0_alias, 0, 64
	.other		__nv_reservedSMEM_offset_0_alias,@"STO_CUDA_RESERVED_SHARED STV_DEFAULT"
__nv_reservedSMEM_offset_0_alias:
	.zero		0
	.zero		64


//--------------------- .nv.constant0._Z11jacobi_stepiiPKfPfS1_i --------------------------
	.section	.nv.constant0._Z11jacobi_stepiiPKfPfS1_i,"a",@progbits
	.sectionflags	@""
	.align	4
.nv.constant0._Z11jacobi_stepiiPKfPfS1_i:
	.zero		932


//--------------------- SYMBOLS --------------------------

	.type		.nv.reservedSmem.offset0,@object
	.size		.nv.reservedSmem.offset0,0x4
	.type		.nv.reservedSmem.cap,@object
	.size		.nv.reservedSmem.cap,0x4
